	.headerflags	@"EF_CUDA_TEXMODE_UNIFIED EF_CUDA_64BIT_ADDRESS EF_CUDA_ACCELERATORS EF_CUDA_SM90 EF_CUDA_VIRTUAL_SM(EF_CUDA_SM90)"
	.elftype	@"ET_EXEC"


//--------------------- .nv.info                  --------------------------
	.section	.nv.info,"",@"SHT_CUDA_INFO"
	.align	4


	//----- nvinfo : EIATTR_REGCOUNT
	.align		4
        /*0000*/ 	.byte	0x04, 0x2f
        /*0002*/ 	.short	(.L_1 - .L_0)
	.align		4
.L_0:
        /*0004*/ 	.word	index@(triton_poi_fused__adaptive_avg_pool2d_28)
        /*0008*/ 	.word	0x00000011


	//----- nvinfo : EIATTR_MIN_STACK_SIZE
	.align		4
.L_1:
        /*000c*/ 	.byte	0x04, 0x12
        /*000e*/ 	.short	(.L_3 - .L_2)
	.align		4
.L_2:
        /*0010*/ 	.word	index@(triton_poi_fused__adaptive_avg_pool2d_28)
        /*0014*/ 	.word	0x00000000


	//----- nvinfo : EIATTR_FRAME_SIZE
	.align		4
.L_3:
        /*0018*/ 	.byte	0x04, 0x11
        /*001a*/ 	.short	(.L_5 - .L_4)
	.align		4
.L_4:
        /*001c*/ 	.word	index@(triton_poi_fused__adaptive_avg_pool2d_28)
        /*0020*/ 	.word	0x00000000


	//----- nvinfo : EIATTR_MIN_STACK_SIZE
	.align		4
.L_5:
        /*0024*/ 	.byte	0x04, 0x12
        /*0026*/ 	.short	(.L_7 - .L_6)
	.align		4
.L_6:
        /*0028*/ 	.word	index@(triton_poi_fused__adaptive_avg_pool2d_28)
        /*002c*/ 	.word	0x00000000
.L_7:


//--------------------- .nv.info.triton_poi_fused__adaptive_avg_pool2d_28 --------------------------
	.section	.nv.info.triton_poi_fused__adaptive_avg_pool2d_28,"",@"SHT_CUDA_INFO"
	.sectionflags	@""
	.align	4


	//----- nvinfo : EIATTR_CUDA_API_VERSION
	.align		4
        /*0000*/ 	.byte	0x04, 0x37
        /*0002*/ 	.short	(.L_9 - .L_8)
.L_8:
        /*0004*/ 	.word	0x0000007c


	//----- nvinfo : EIATTR_KPARAM_INFO
	.align		4
.L_9:
        /*0008*/ 	.byte	0x04, 0x17
        /*000a*/ 	.short	(.L_11 - .L_10)
.L_10:
        /*000c*/ 	.word	0x00000000
        /*0010*/ 	.short	0x0002
        /*0012*/ 	.short	0x0010
        /*0014*/ 	.byte	0x00, 0xf0, 0x11, 0x00


	//----- nvinfo : EIATTR_KPARAM_INFO
	.align		4
.L_11:
        /*0018*/ 	.byte	0x04, 0x17
        /*001a*/ 	.short	(.L_13 - .L_12)
.L_12:
        /*001c*/ 	.word	0x00000000
        /*0020*/ 	.short	0x0001
        /*0022*/ 	.short	0x0008
        /*0024*/ 	.byte	0x00, 0xf4, 0x21, 0x00


	//----- nvinfo : EIATTR_KPARAM_INFO
	.align		4
.L_13:
        /*0028*/ 	.byte	0x04, 0x17
        /*002a*/ 	.short	(.L_15 - .L_14)
.L_14:
        /*002c*/ 	.word	0x00000000
        /*0030*/ 	.short	0x0000
        /*0032*/ 	.short	0x0000
        /*0034*/ 	.byte	0x00, 0xf4, 0x21, 0x00


	//----- nvinfo : EIATTR_SPARSE_MMA_MASK
	.align		4
.L_15:
        /*0038*/ 	.byte	0x03, 0x50
        /*003a*/ 	.short	0x0000


	//----- nvinfo : EIATTR_MAXREG_COUNT
	.align		4
        /*003c*/ 	.byte	0x03, 0x1b
        /*003e*/ 	.short	0x00ff


	//----- nvinfo : EIATTR_EXIT_INSTR_OFFSETS
	.align		4
        /*0040*/ 	.byte	0x04, 0x1c
        /*0042*/ 	.short	(.L_17 - .L_16)


	//   ....[0]....
.L_16:
        /*0044*/ 	.word	0x00000660


	//   ....[1]....
        /*0048*/ 	.word	0x00000680


	//----- nvinfo : EIATTR_REQNTID
	.align		4
.L_17:
        /*004c*/ 	.byte	0x04, 0x10
        /*004e*/ 	.short	(.L_19 - .L_18)
.L_18:
        /*0050*/ 	.word	0x00000080
        /*0054*/ 	.word	0x00000001
        /*0058*/ 	.word	0x00000001


	//----- nvinfo : EIATTR_CBANK_PARAM_SIZE
	.align		4
.L_19:
        /*005c*/ 	.byte	0x03, 0x19
        /*005e*/ 	.short	0x0014


	//----- nvinfo : EIATTR_PARAM_CBANK
	.align		4
        /*0060*/ 	.byte	0x04, 0x0a
        /*0062*/ 	.short	(.L_21 - .L_20)
	.align		4
.L_20:
        /*0064*/ 	.word	index@(.nv.constant0.triton_poi_fused__adaptive_avg_pool2d_28)
        /*0068*/ 	.short	0x0210
        /*006a*/ 	.short	0x0014


	//----- nvinfo : EIATTR_SW_WAR
	.align		4
.L_21:
        /*006c*/ 	.byte	0x04, 0x36
        /*006e*/ 	.short	(.L_23 - .L_22)
.L_22:
        /*0070*/ 	.word	0x00000008
.L_23:


//--------------------- .nv.callgraph             --------------------------
	.section	.nv.callgraph,"",@"SHT_CUDA_CALLGRAPH"
	.align	4
	.sectionentsize	8
	.align		4
        /*0000*/ 	.word	0x00000000
	.align		4
        /*0004*/ 	.word	0xffffffff
	.align		4
        /*0008*/ 	.word	0x00000000
	.align		4
        /*000c*/ 	.word	0xfffffffe
	.align		4
        /*0010*/ 	.word	0x00000000
	.align		4
        /*0014*/ 	.word	0xfffffffd
	.align		4
        /*0018*/ 	.word	0x00000000
	.align		4
        /*001c*/ 	.word	0xfffffffc


//--------------------- .text.triton_poi_fused__adaptive_avg_pool2d_28 --------------------------
	.section	.text.triton_poi_fused__adaptive_avg_pool2d_28,"ax",@progbits
	.align	128
        .global         triton_poi_fused__adaptive_avg_pool2d_28
        .type           triton_poi_fused__adaptive_avg_pool2d_28,@function
        .size           triton_poi_fused__adaptive_avg_pool2d_28,(.L_x_1 - triton_poi_fused__adaptive_avg_pool2d_28)
        .other          triton_poi_fused__adaptive_avg_pool2d_28,@"STO_CUDA_ENTRY STV_DEFAULT"
triton_poi_fused__adaptive_avg_pool2d_28:
.text.triton_poi_fused__adaptive_avg_pool2d_28:
[----:B------:R-:W0:Y:S02]  /*0000*/  LDC R1, c[0x0][0x28] ;  /* 0x00000a00ff017b82 */ /* 0x000e240000000800 */
[----:B------:R-:W1:Y:S01]  /*0010*/  S2R R0, SR_TID.X ;  /* 0x0000000000007919 */ /* 0x000e620000002100 */
[----:B------:R-:W-:Y:S01]  /*0020*/  ULDC.64 UR4, c[0x0][0x210] ;  /* 0x0000840000047ab9 */ /* 0x000fe20000000a00 */
[----:B------:R-:W2:Y:S01]  /*0030*/  S2R R3, SR_CTAID.X ;  /* 0x0000000000037919 */ /* 0x000ea20000002500 */
[----:B-1----:R-:W-:-:S05]  /*0040*/  LOP3.LUT R0, R0, 0x7f, RZ, 0xc0, !PT ;  /* 0x0000007f00007812 */ /* 0x002fca00078ec0ff */
[----:B--2---:R-:W-:-:S04]  /*0050*/  IMAD R0, R3, 0x80, R0 ;  /* 0x0000008003007824 */ /* 0x004fc800078e0200 */
[----:B------:R-:W-:-:S05]  /*0060*/  IMAD.HI R2, R0, 0x55555556, RZ ;  /* 0x5555555600027827 */ /* 0x000fca00078e02ff */
[----:B------:R-:W-:-:S05]  /*0070*/  LEA.HI R3, R2, R2, RZ, 0x1 ;  /* 0x0000000202037211 */ /* 0x000fca00078f08ff */
[----:B------:R-:W-:-:S04]  /*0080*/  IMAD.HI R2, R3, 0x55555556, RZ ;  /* 0x5555555603027827 */ /* 0x000fc800078e02ff */
[----:B------:R-:W-:Y:S01]  /*0090*/  IMAD R4, R3, -0x3, R0 ;  /* 0xfffffffd03047824 */ /* 0x000fe200078e0200 */
[----:B------:R-:W-:-:S05]  /*00a0*/  LEA.HI R2, R2, R2, RZ, 0x1 ;  /* 0x0000000202027211 */ /* 0x000fca00078f08ff */
[----:B------:R-:W-:Y:S02]  /*00b0*/  IMAD R2, R2, -0x3, R3 ;  /* 0xfffffffd02027824 */ /* 0x000fe400078e0203 */
[----:B------:R-:W-:Y:S02]  /*00c0*/  IMAD.SHL.U32 R3, R4, 0x2, RZ ;  /* 0x0000000204037824 */ /* 0x000fe400078e00ff */
[----:B------:R-:W-:-:S03]  /*00d0*/  IMAD.SHL.U32 R2, R2, 0x2, RZ ;  /* 0x0000000202027824 */ /* 0x000fc600078e00ff */
[C---:B------:R-:W-:Y:S02]  /*00e0*/  PRMT R5, R3.reuse, 0x8880, RZ ;  /* 0x0000888003057816 */ /* 0x040fe400000000ff */
[----:B------:R-:W-:Y:S02]  /*00f0*/  PRMT R4, R2, 0x8880, RZ ;  /* 0x0000888002047816 */ /* 0x000fe400000000ff */
[----:B------:R-:W-:Y:S01]  /*0100*/  PRMT R2, R3, 0x5410, R2 ;  /* 0x0000541003027816 */ /* 0x000fe20000000002 */
[----:B------:R-:W-:Y:S02]  /*0110*/  IMAD R5, R5, 0x5556, RZ ;  /* 0x0000555605057824 */ /* 0x000fe400078e02ff */
[----:B------:R-:W-:Y:S02]  /*0120*/  IMAD R4, R4, 0x5556, RZ ;  /* 0x0000555604047824 */ /* 0x000fe400078e02ff */
[----:B------:R-:W-:Y:S01]  /*0130*/  VIADD.16x2 R2, R2, 0x40004 ;  /* 0x0004000402027836 */ /* 0x000fe20000000200 */
[----:B------:R-:W-:-:S02]  /*0140*/  SHF.R.S32.HI R5, RZ, 0x10, R5 ;  /* 0x00000010ff057819 */ /* 0x000fc40000011405 */
[----:B------:R-:W-:Y:S02]  /*0150*/  SHF.R.S32.HI R4, RZ, 0x10, R4 ;  /* 0x00000010ff047819 */ /* 0x000fe40000011404 */
[C---:B------:R-:W-:Y:S02]  /*0160*/  LOP3.LUT R7, R5.reuse, 0xffff, RZ, 0xc0, !PT ;  /* 0x0000ffff05077812 */ /* 0x040fe400078ec0ff */
[----:B------:R-:W-:Y:S02]  /*0170*/  LOP3.LUT R6, R4, 0xffff, RZ, 0xc0, !PT ;  /* 0x0000ffff04067812 */ /* 0x000fe400078ec0ff */
[----:B------:R-:W-:Y:S02]  /*0180*/  SHF.R.U32.HI R7, RZ, 0xf, R7 ;  /* 0x0000000fff077819 */ /* 0x000fe40000011607 */
[----:B------:R-:W-:Y:S02]  /*0190*/  SHF.R.U32.HI R6, RZ, 0xf, R6 ;  /* 0x0000000fff067819 */ /* 0x000fe40000011606 */
[----:B------:R-:W-:-:S02]  /*01a0*/  PRMT R4, R5, 0x5410, R4 ;  /* 0x0000541005047816 */ /* 0x000fc40000000004 */
[----:B------:R-:W-:Y:S02]  /*01b0*/  PRMT R7, R7, 0x5410, R6 ;  /* 0x0000541007077816 */ /* 0x000fe40000000006 */
[----:B------:R-:W-:-:S03]  /*01c0*/  LOP3.LUT R2, R2, 0xff00ff, RZ, 0xc0, !PT ;  /* 0x00ff00ff02027812 */ /* 0x000fc600078ec0ff */
[----:B------:R-:W-:Y:S01]  /*01d0*/  VIADD.16x2 R6, R4, R7 ;  /* 0x0000000704067236 */ /* 0x000fe20000000200 */
[C---:B------:R-:W-:Y:S02]  /*01e0*/  PRMT R5, R2.reuse, 0x7732, RZ ;  /* 0x0000773202057816 */ /* 0x040fe400000000ff */
[----:B------:R-:W-:Y:S01]  /*01f0*/  LOP3.LUT R4, R2, 0xffff, RZ, 0xc0, !PT ;  /* 0x0000ffff02047812 */ /* 0x000fe200078ec0ff */
[----:B------:R-:W-:Y:S01]  /*0200*/  IMAD.HI R2, R0, 0x38e38e39, RZ ;  /* 0x38e38e3900027827 */ /* 0x000fe200078e02ff */
[C---:B------:R-:W-:Y:S02]  /*0210*/  PRMT R7, R6.reuse, 0x7632, R7 ;  /* 0x0000763206077816 */ /* 0x040fe40000000007 */
[----:B------:R-:W-:Y:S01]  /*0220*/  LOP3.LUT R9, R6, 0xffff, RZ, 0xc0, !PT ;  /* 0x0000ffff06097812 */ /* 0x000fe200078ec0ff */
[----:B------:R-:W-:Y:S01]  /*0230*/  IMAD R5, R5, 0x5556, RZ ;  /* 0x0000555605057824 */ /* 0x000fe200078e02ff */
[----:B------:R-:W-:Y:S01]  /*0240*/  LOP3.LUT R3, R7, 0xffff, RZ, 0xc0, !PT ;  /* 0x0000ffff07037812 */ /* 0x000fe200078ec0ff */
[----:B------:R-:W-:Y:S01]  /*0250*/  IMAD R4, R4, 0x5556, RZ ;  /* 0x0000555604047824 */ /* 0x000fe200078e02ff */
[----:B------:R-:W-:-:S02]  /*0260*/  PRMT R9, R9, 0x8880, RZ ;  /* 0x0000888009097816 */ /* 0x000fc400000000ff */
[----:B------:R-:W-:Y:S02]  /*0270*/  PRMT R10, R3, 0x8880, RZ ;  /* 0x00008880030a7816 */ /* 0x000fe400000000ff */
[----:B------:R-:W-:Y:S02]  /*0280*/  SHF.R.U32.HI R3, RZ, 0x1, R2 ;  /* 0x00000001ff037819 */ /* 0x000fe40000011602 */
[----:B------:R-:W-:Y:S01]  /*0290*/  SHF.R.U32.HI R8, RZ, 0x10, R5 ;  /* 0x00000010ff087819 */ /* 0x000fe20000011605 */
[C---:B------:R-:W-:Y:S01]  /*02a0*/  VIADD R11, R10.reuse, 0x1 ;  /* 0x000000010a0b7836 */ /* 0x040fe20000000000 */
[----:B------:R-:W-:Y:S01]  /*02b0*/  SHF.R.U32.HI R5, RZ, 0x10, R4 ;  /* 0x00000010ff057819 */ /* 0x000fe20000011604 */
[----:B------:R-:W-:Y:S01]  /*02c0*/  IMAD.SHL.U32 R10, R10, 0x2, RZ ;  /* 0x000000020a0a7824 */ /* 0x000fe200078e00ff */
[----:B------:R-:W-:Y:S02]  /*02d0*/  LEA.HI R4, R2, R3, RZ, 0x1 ;  /* 0x0000000302047211 */ /* 0x000fe400078f08ff */
[----:B------:R-:W1:Y:S01]  /*02e0*/  LDC.64 R2, c[0x0][0x210] ;  /* 0x00008400ff027b82 */ /* 0x000e620000000a00 */
[----:B------:R-:W-:-:S02]  /*02f0*/  PRMT R12, R7, 0x8880, RZ ;  /* 0x00008880070c7816 */ /* 0x000fc400000000ff */
[----:B------:R-:W-:Y:S01]  /*0300*/  PRMT R13, R6, 0x8880, RZ ;  /* 0x00008880060d7816 */ /* 0x000fe200000000ff */
[----:B------:R-:W-:Y:S01]  /*0310*/  IMAD R7, R4, 0x4, R9 ;  /* 0x0000000404077824 */ /* 0x000fe200078e0209 */
[----:B------:R-:W-:Y:S01]  /*0320*/  ISETP.GE.U32.AND P1, PT, R11, R8, PT ;  /* 0x000000080b00720c */ /* 0x000fe20003f26070 */
[----:B------:R-:W-:Y:S01]  /*0330*/  VIADD R6, R9, 0x1 ;  /* 0x0000000109067836 */ /* 0x000fe20000000000 */
[----:B------:R-:W-:Y:S01]  /*0340*/  PRMT R8, R8, 0x9910, RZ ;  /* 0x0000991008087816 */ /* 0x000fe200000000ff */
[----:B------:R-:W-:Y:S01]  /*0350*/  IMAD.MOV.U32 R9, RZ, RZ, R12 ;  /* 0x000000ffff097224 */ /* 0x000fe200078e000c */
[----:B------:R-:W-:Y:S01]  /*0360*/  PRMT R11, R5, 0x9910, RZ ;  /* 0x00009910050b7816 */ /* 0x000fe200000000ff */
[----:B------:R-:W-:Y:S01]  /*0370*/  IMAD.MOV.U32 R12, RZ, RZ, R13 ;  /* 0x000000ffff0c7224 */ /* 0x000fe200078e000d */
[----:B------:R-:W-:Y:S02]  /*0380*/  ISETP.GE.U32.AND P0, PT, R6, R5, PT ;  /* 0x000000050600720c */ /* 0x000fe40003f06070 */
[----:B------:R-:W-:-:S02]  /*0390*/  ISETP.GE.AND P2, PT, R9, R8, PT ;  /* 0x000000080900720c */ /* 0x000fc40003f46270 */
[--C-:B------:R-:W-:Y:S02]  /*03a0*/  SHF.R.S32.HI R13, RZ, 0x1f, R7.reuse ;  /* 0x0000001fff0d7819 */ /* 0x100fe40000011407 */
[----:B------:R-:W-:Y:S01]  /*03b0*/  IADD3 R14, P3, R10, R7, RZ ;  /* 0x000000070a0e7210 */ /* 0x000fe20007f7e0ff */
[----:B------:R-:W-:Y:S01]  /*03c0*/  IMAD.IADD R7, R10, 0x1, R7 ;  /* 0x000000010a077824 */ /* 0x000fe200078e0207 */
[----:B------:R-:W-:Y:S02]  /*03d0*/  ISETP.LT.AND P0, PT, R9, R8, !P0 ;  /* 0x000000080900720c */ /* 0x000fe40004701270 */
[----:B------:R-:W-:Y:S02]  /*03e0*/  ISETP.LT.AND P2, PT, R12, R11, !P2 ;  /* 0x0000000b0c00720c */ /* 0x000fe40005741270 */
[----:B------:R-:W-:Y:S01]  /*03f0*/  LEA.HI.X.SX32 R13, R10, R13, 0x1, P3 ;  /* 0x0000000d0a0d7211 */ /* 0x000fe200018f0eff */
[----:B-1----:R-:W-:Y:S01]  /*0400*/  IMAD.WIDE R2, R7, 0x4, R2 ;  /* 0x0000000407027825 */ /* 0x002fe200078e0202 */
[----:B------:R-:W-:-:S02]  /*0410*/  LEA R4, P5, R14, UR4, 0x2 ;  /* 0x000000040e047c11 */ /* 0x000fc4000f8a10ff */
[----:B------:R-:W-:Y:S02]  /*0420*/  ISETP.LT.AND P3, PT, R0, 0x1200, P2 ;  /* 0x000012000000780c */ /* 0x000fe40001761270 */
[----:B------:R-:W-:Y:S02]  /*0430*/  ISETP.LT.AND P4, PT, R12, R11, !P1 ;  /* 0x0000000b0c00720c */ /* 0x000fe40004f81270 */
[----:B------:R-:W-:Y:S02]  /*0440*/  ISETP.LT.AND P6, PT, R0, 0x1200, P0 ;  /* 0x000012000000780c */ /* 0x000fe400007c1270 */
[----:B------:R-:W-:Y:S02]  /*0450*/  ISETP.LT.U32.AND P1, PT, R6, R5, !P1 ;  /* 0x000000050600720c */ /* 0x000fe40004f21070 */
[----:B------:R-:W-:Y:S02]  /*0460*/  CS2R R6, SRZ ;  /* 0x0000000000067805 */ /* 0x000fe4000001ff00 */
[----:B------:R-:W-:Y:S01]  /*0470*/  LEA.HI.X R5, R14, UR5, R13, 0x2, P5 ;  /* 0x000000050e057c11 */ /* 0x000fe2000a8f140d */
[----:B------:R-:W-:Y:S01]  /*0480*/  ULDC.64 UR4, c[0x0][0x208] ;  /* 0x0000820000047ab9 */ /* 0x000fe20000000a00 */
[----:B------:R-:W-:-:S02]  /*0490*/  ISETP.LT.AND P5, PT, R0, 0x1200, P4 ;  /* 0x000012000000780c */ /* 0x000fc400027a1270 */
[----:B------:R-:W-:Y:S02]  /*04a0*/  FSEL R10, RZ, 1, !P2 ;  /* 0x3f800000ff0a7808 */ /* 0x000fe40005000000 */
[----:B------:R-:W-:Y:S02]  /*04b0*/  CS2R R8, SRZ ;  /* 0x0000000000087805 */ /* 0x000fe4000001ff00 */
[----:B------:R-:W-:Y:S01]  /*04c0*/  ISETP.LT.AND P2, PT, R0, 0x1200, P1 ;  /* 0x000012000000780c */ /* 0x000fe20000f41270 */
[----:B------:R1:W2:Y:S04]  /*04d0*/  @P3 LDG.E.EL R6, desc[UR4][R2.64] ;  /* 0x0000000402063981 */ /* 0x0002a8000c2e1900 */
[----:B------:R-:W3:Y:S04]  /*04e0*/  @P6 LDG.E.EL R7, desc[UR4][R4.64+0x4] ;  /* 0x0000040404076981 */ /* 0x000ee8000c2e1900 */
[----:B------:R-:W4:Y:S01]  /*04f0*/  @P5 LDG.E.EL R8, desc[UR4][R4.64+0x8] ;  /* 0x0000080404085981 */ /* 0x000f22000c2e1900 */
[----:B------:R-:W-:Y:S01]  /*0500*/  FSEL R11, RZ, 1, !P0 ;  /* 0x3f800000ff0b7808 */ /* 0x000fe20004000000 */
[----:B-1----:R-:W1:Y:S02]  /*0510*/  LDC.64 R2, c[0x0][0x218] ;  /* 0x00008600ff027b82 */ /* 0x002e640000000a00 */
[----:B------:R-:W5:Y:S01]  /*0520*/  @P2 LDG.E.EL R9, desc[UR4][R4.64+0xc] ;  /* 0x00000c0404092981 */ /* 0x000f62000c2e1900 */
[----:B------:R-:W-:Y:S01]  /*0530*/  FSEL R13, RZ, 1, !P4 ;  /* 0x3f800000ff0d7808 */ /* 0x000fe20006000000 */
[----:B------:R-:W-:Y:S01]  /*0540*/  FADD R10, R10, R11 ;  /* 0x0000000b0a0a7221 */ /* 0x000fe20000000000 */
[----:B------:R-:W-:-:S02]  /*0550*/  FSEL R11, RZ, 1, !P1 ;  /* 0x3f800000ff0b7808 */ /* 0x000fc40004800000 */
[----:B------:R-:W-:Y:S01]  /*0560*/  ISETP.GE.AND P1, PT, R0, 0x1200, PT ;  /* 0x000012000000780c */ /* 0x000fe20003f26270 */
[----:B------:R-:W-:-:S04]  /*0570*/  FADD R10, R10, R13 ;  /* 0x0000000d0a0a7221 */ /* 0x000fc80000000000 */
[----:B------:R-:W-:-:S05]  /*0580*/  FADD R10, R10, R11 ;  /* 0x0000000b0a0a7221 */ /* 0x000fca0000000000 */
[----:B------:R-:W-:Y:S01]  /*0590*/  FSETP.GEU.AND P0, PT, R10, 1.175494350822287508e-38, PT ;  /* 0x008000000a00780b */ /* 0x000fe20003f0e000 */
[----:B-1----:R-:W-:-:S12]  /*05a0*/  IMAD.WIDE R2, R0, 0x4, R2 ;  /* 0x0000000400027825 */ /* 0x002fd800078e0202 */
[----:B------:R-:W-:-:S06]  /*05b0*/  @!P0 FMUL R10, R10, 16777216 ;  /* 0x4b8000000a0a8820 */ /* 0x000fcc0000400000 */
[----:B------:R-:W1:Y:S01]  /*05c0*/  MUFU.RCP R10, R10 ;  /* 0x0000000a000a7308 */ /* 0x000e620000001000 */
[----:B--2---:R-:W-:Y:S02]  /*05d0*/  SEL R6, R6, RZ, P3 ;  /* 0x000000ff06067207 */ /* 0x004fe40001800000 */
[----:B---3--:R-:W-:Y:S02]  /*05e0*/  SEL R7, R7, RZ, P6 ;  /* 0x000000ff07077207 */ /* 0x008fe40003000000 */
[----:B----4-:R-:W-:-:S03]  /*05f0*/  SEL R8, R8, RZ, P5 ;  /* 0x000000ff08087207 */ /* 0x010fc60002800000 */
[----:B------:R-:W-:Y:S01]  /*0600*/  FADD R7, R6, R7 ;  /* 0x0000000706077221 */ /* 0x000fe20000000000 */
[----:B-----5:R-:W-:-:S03]  /*0610*/  SEL R9, R9, RZ, P2 ;  /* 0x000000ff09097207 */ /* 0x020fc60001000000 */
[----:B------:R-:W-:-:S04]  /*0620*/  FADD R8, R7, R8 ;  /* 0x0000000807087221 */ /* 0x000fc80000000000 */
[----:B------:R-:W-:-:S04]  /*0630*/  FADD R9, R8, R9 ;  /* 0x0000000908097221 */ /* 0x000fc80000000000 */
[----:B------:R-:W-:-:S04]  /*0640*/  @!P0 FMUL R9, R9, 16777216 ;  /* 0x4b80000009098820 */ /* 0x000fc80000400000 */
[----:B-1----:R-:W-:Y:S01]  /*0650*/  FMUL R9, R10, R9 ;  /* 0x000000090a097220 */ /* 0x002fe20000400000 */
[----:B------:R-:W-:Y:S06]  /*0660*/  @P1 EXIT ;  /* 0x000000000000194d */ /* 0x000fec0003800000 */
[----:B------:R-:W-:Y:S01]  /*0670*/  STG.E desc[UR4][R2.64], R9 ;  /* 0x0000000902007986 */ /* 0x000fe2000c101904 */
[----:B------:R-:W-:Y:S05]  /*0680*/  EXIT ;  /* 0x000000000000794d */ /* 0x000fea0003800000 */
.L_x_0:
[----:B------:R-:W-:-:S00]  /*0690*/  BRA `(.L_x_0) ;  /* 0xfffffffc00fc7947 */ /* 0x000fc0000383ffff */
[----:B------:R-:W-:-:S00]  /*06a0*/  NOP ;  /* 0x0000000000007918 */ /* 0x000fc00000000000 */
        /* <DEDUP_REMOVED lines=13> */
.L_x_1:


//--------------------- .nv.constant0.triton_poi_fused__adaptive_avg_pool2d_28 --------------------------
	.section	.nv.constant0.triton_poi_fused__adaptive_avg_pool2d_28,"a",@progbits
	.sectionflags	@""
	.align	4
.nv.constant0.triton_poi_fused__adaptive_avg_pool2d_28:
	.zero		548
